//
// Generated by NVIDIA NVVM Compiler
//
// Compiler Build ID: CL-36424714
// Cuda compilation tools, release 13.0, V13.0.88
// Based on NVVM 20.0.0
//

.version 9.0
.target sm_100
.address_size 64

	// .globl	_Z7colonelPiS_

.visible .entry _Z7colonelPiS_(
	.param .u64 .ptr .align 1 _Z7colonelPiS__param_0,
	.param .u64 .ptr .align 1 _Z7colonelPiS__param_1
)
{
	.reg .b32 	%r<3>;
	.reg .b64 	%rd<5>;

	ld.param.u64 	%rd1, [_Z7colonelPiS__param_0];
	ld.param.u64 	%rd2, [_Z7colonelPiS__param_1];
	cvta.to.global.u64 	%rd3, %rd1;
	cvta.to.global.u64 	%rd4, %rd2;
	ld.global.u32 	%r1, [%rd4];
	add.s32 	%r2, %r1, 1;
	st.global.u32 	[%rd3], %r2;
	ret;

}


// ===== COMPILED SASS (sm_100) =====

	.target	sm_100

	.elftype	@"ET_EXEC"


//--------------------- .note.nv.tkinfo           --------------------------
	.section	.note.nv.tkinfo,"",@"SHT_NOTE"
	.sectionflags	@"SHF_NOTE_NV_TKINFO"
	.tkinfo
        /*0018*/ 	.word	0x00000002
        /*0030*/ 	.string	""
        /*0030*/ 	.string	"ptxas"
        /*0030*/ 	.string	"Cuda compilation tools, release 13.0, V13.0.88"
        /*0030*/ 	.string	"Build cuda_13.0.r13.0/compiler.36424714_0"
        /*0030*/ 	.string	"-arch sm_100 -m 64 "



//--------------------- .note.nv.cuinfo           --------------------------
	.section	.note.nv.cuinfo,"",@"SHT_NOTE"
	.sectionflags	@"SHF_NOTE_NV_CUINFO"
        /*0018*/ 	.short	0x0002
        /*001a*/ 	.short	0x0064
        /*001c*/ 	.short	0x0082
	.zero		2


//--------------------- .nv.info                  --------------------------
	.section	.nv.info,"",@"SHT_CUDA_INFO"
	.align	4


	//----- nvinfo : EIATTR_REGCOUNT
	.align		4
        /*0000*/ 	.byte	0x04, 0x2f
        /*0002*/ 	.short	(.L_1 - .L_0)
	.align		4
.L_0:
        /*0004*/ 	.word	index@(_Z7colonelPiS_)
        /*0008*/ 	.word	0x0000000a


	//----- nvinfo : EIATTR_FRAME_SIZE
	.align		4
.L_1:
        /*000c*/ 	.byte	0x04, 0x11
        /*000e*/ 	.short	(.L_3 - .L_2)
	.align		4
.L_2:
        /*0010*/ 	.word	index@(_Z7colonelPiS_)
        /*0014*/ 	.word	0x00000000


	//----- nvinfo : EIATTR_MIN_STACK_SIZE
	.align		4
.L_3:
        /*0018*/ 	.byte	0x04, 0x12
        /*001a*/ 	.short	(.L_5 - .L_4)
	.align		4
.L_4:
        /*001c*/ 	.word	index@(_Z7colonelPiS_)
        /*0020*/ 	.word	0x00000000
.L_5:


//--------------------- .nv.compat                --------------------------
	.section	.nv.compat,"",@"SHT_CUDA_COMPAT_INFO"
	.align	4
        /*0000*/ 	.byte	0x02, 0x09, 0x00, 0x00, 0x02, 0x02, 0x01, 0x00, 0x02, 0x05, 0x05, 0x00, 0x03, 0x07, 0x01, 0x01
        /*0010*/ 	.byte	0x02, 0x03, 0x00, 0x00, 0x02, 0x06, 0x01, 0x00, 0x04, 0x0b, 0x08, 0x00, 0x09, 0x00, 0x00, 0x00
        /*0020*/ 	.byte	0x00, 0x00, 0x00, 0x00


//--------------------- .nv.info._Z7colonelPiS_   --------------------------
	.section	.nv.info._Z7colonelPiS_,"",@"SHT_CUDA_INFO"
	.sectionflags	@""
	.align	4


	//----- nvinfo : EIATTR_CUDA_API_VERSION
	.align		4
        /*0000*/ 	.byte	0x04, 0x37
        /*0002*/ 	.short	(.L_7 - .L_6)
.L_6:
        /*0004*/ 	.word	0x00000082


	//----- nvinfo : EIATTR_KPARAM_INFO
	.align		4
.L_7:
        /*0008*/ 	.byte	0x04, 0x17
        /*000a*/ 	.short	(.L_9 - .L_8)
.L_8:
        /*000c*/ 	.word	0x00000000
        /*0010*/ 	.short	0x0001
        /*0012*/ 	.short	0x0008
        /*0014*/ 	.byte	0x00, 0xf5, 0x21, 0x00


	//----- nvinfo : EIATTR_KPARAM_INFO
	.align		4
.L_9:
        /*0018*/ 	.byte	0x04, 0x17
        /*001a*/ 	.short	(.L_11 - .L_10)
.L_10:
        /*001c*/ 	.word	0x00000000
        /*0020*/ 	.short	0x0000
        /*0022*/ 	.short	0x0000
        /*0024*/ 	.byte	0x00, 0xf5, 0x21, 0x00


	//----- nvinfo : EIATTR_SPARSE_MMA_MASK
	.align		4
.L_11:
        /*0028*/ 	.byte	0x03, 0x50
        /*002a*/ 	.short	0x0000


	//----- nvinfo : EIATTR_MAXREG_COUNT
	.align		4
        /*002c*/ 	.byte	0x03, 0x1b
        /*002e*/ 	.short	0x00ff


	//----- nvinfo : EIATTR_MERCURY_ISA_VERSION
	.align		4
        /*0030*/ 	.byte	0x03, 0x5f
        /*0032*/ 	.short	0x0101


	//----- nvinfo : EIATTR_VRC_CTA_INIT_COUNT
	.align		4
        /*0034*/ 	.byte	0x02, 0x4a
	.zero		1
	.zero		1


	//----- nvinfo : EIATTR_EXIT_INSTR_OFFSETS
	.align		4
        /*0038*/ 	.byte	0x04, 0x1c
        /*003a*/ 	.short	(.L_13 - .L_12)


	//   ....[0]....
.L_12:
        /*003c*/ 	.word	0x00000070


	//----- nvinfo : EIATTR_CBANK_PARAM_SIZE
	.align		4
.L_13:
        /*0040*/ 	.byte	0x03, 0x19
        /*0042*/ 	.short	0x0010


	//----- nvinfo : EIATTR_PARAM_CBANK
	.align		4
        /*0044*/ 	.byte	0x04, 0x0a
        /*0046*/ 	.short	(.L_15 - .L_14)
	.align		4
.L_14:
        /*0048*/ 	.word	index@(.nv.constant0._Z7colonelPiS_)
        /*004c*/ 	.short	0x0380
        /*004e*/ 	.short	0x0010


	//----- nvinfo : EIATTR_SW_WAR
	.align		4
.L_15:
        /*0050*/ 	.byte	0x04, 0x36
        /*0052*/ 	.short	(.L_17 - .L_16)
.L_16:
        /*0054*/ 	.word	0x00000008
.L_17:


//--------------------- .nv.callgraph             --------------------------
	.section	.nv.callgraph,"",@"SHT_CUDA_CALLGRAPH"
	.align	4
	.sectionentsize	8
	.align		4
        /*0000*/ 	.word	0x00000000
	.align		4
        /*0004*/ 	.word	0xffffffff
	.align		4
        /*0008*/ 	.word	0x00000000
	.align		4
        /*000c*/ 	.word	0xfffffffe
	.align		4
        /*0010*/ 	.word	0x00000000
	.align		4
        /*0014*/ 	.word	0xfffffffd
	.align		4
        /*0018*/ 	.word	0x00000000
	.align		4
        /*001c*/ 	.word	0xfffffffc


//--------------------- .text._Z7colonelPiS_      --------------------------
	.section	.text._Z7colonelPiS_,"ax",@progbits
	.align	128
        .global         _Z7colonelPiS_
        .type           _Z7colonelPiS_,@function
        .size           _Z7colonelPiS_,(.L_x_1 - _Z7colonelPiS_)
        .other          _Z7colonelPiS_,@"STO_CUDA_ENTRY STV_DEFAULT"
_Z7colonelPiS_:
.text._Z7colonelPiS_:
[----:B------:R-:W-:Y:S08]  /*0000*/  LDC R1, c[0x0][0x37c] ;  /* 0x0000df00ff017b82 */ /* 0x000ff00000000800 */
[----:B------:R-:W0:Y:S01]  /*0010*/  LDC.64 R2, c[0x0][0x388] ;  /* 0x0000e200ff027b82 */ /* 0x000e220000000a00 */
[----:B------:R-:W0:Y:S02]  /*0020*/  LDCU.64 UR4, c[0x0][0x358] ;  /* 0x00006b00ff0477ac */ /* 0x000e240008000a00 */
[----:B0-----:R-:W2:Y:S05]  /*0030*/  LDG.E R2, desc[UR4][R2.64] ;  /* 0x0000000402027981 */ /* 0x001eaa000c1e1900 */
[----:B------:R-:W0:Y:S01]  /*0040*/  LDC.64 R4, c[0x0][0x380] ;  /* 0x0000e000ff047b82 */ /* 0x000e220000000a00 */
[----:B--2---:R-:W-:-:S05]  /*0050*/  IADD3 R7, PT, PT, R2, 0x1, RZ ;  /* 0x0000000102077810 */ /* 0x004fca0007ffe0ff */
[----:B0-----:R-:W-:Y:S01]  /*0060*/  STG.E desc[UR4][R4.64], R7 ;  /* 0x0000000704007986 */ /* 0x001fe2000c101904 */
[----:B------:R-:W-:Y:S05]  /*0070*/  EXIT ;  /* 0x000000000000794d */ /* 0x000fea0003800000 */
.L_x_0:
[----:B------:R-:W-:-:S00]  /*0080*/  BRA `(.L_x_0) ;  /* 0xfffffffc00fc7947 */ /* 0x000fc0000383ffff */
[----:B------:R-:W-:-:S00]  /*0090*/  NOP ;  /* 0x0000000000007918 */ /* 0x000fc00000000000 */
        /* <DEDUP_REMOVED lines=14> */
.L_x_1:


//--------------------- .nv.shared.reserved.0     --------------------------
	.section	.nv.shared.reserved.0,"aw",@nobits
	.weak		__nv_reservedSMEM_offset_0_alias
	.size		__nv_reservedSMEM_offset_0_alias, 0, 64
	.other		__nv_reservedSMEM_offset_0_alias,@"STO_CUDA_RESERVED_SHARED STV_DEFAULT"
__nv_reservedSMEM_offset_0_alias:
	.zero		0
	.zero		64


//--------------------- .nv.constant0._Z7colonelPiS_ --------------------------
	.section	.nv.constant0._Z7colonelPiS_,"a",@progbits
	.sectionflags	@""
	.align	4
.nv.constant0._Z7colonelPiS_:
	.zero		912


//--------------------- SYMBOLS --------------------------

	.type		.nv.reservedSmem.offset0,@object
	.size		.nv.reservedSmem.offset0,0x4
